//
// Generated by NVIDIA NVVM Compiler
//
// Compiler Build ID: CL-36424714
// Cuda compilation tools, release 13.0, V13.0.88
// Based on NVVM 20.0.0
//

.version 9.0
.target sm_100
.address_size 64

	// .globl	coherenceKernel

.visible .entry coherenceKernel(
	.param .u32 coherenceKernel_param_0,
	.param .u64 .ptr .align 1 coherenceKernel_param_1,
	.param .u32 coherenceKernel_param_2,
	.param .u64 .ptr .align 1 coherenceKernel_param_3,
	.param .u32 coherenceKernel_param_4,
	.param .u32 coherenceKernel_param_5,
	.param .f64 coherenceKernel_param_6
)
{
	.reg .pred 	%p<3>;
	.reg .b32 	%r<14>;
	.reg .b64 	%rd<13>;
	.reg .b64 	%fd<9>;

	ld.param.u32 	%r5, [coherenceKernel_param_0];
	ld.param.u64 	%rd3, [coherenceKernel_param_1];
	ld.param.u32 	%r2, [coherenceKernel_param_2];
	ld.param.u64 	%rd4, [coherenceKernel_param_3];
	ld.param.u32 	%r3, [coherenceKernel_param_4];
	ld.param.u32 	%r4, [coherenceKernel_param_5];
	ld.param.f64 	%fd2, [coherenceKernel_param_6];
	mov.u32 	%r6, %ctaid.x;
	mov.u32 	%r7, %ntid.x;
	mov.u32 	%r8, %tid.x;
	mad.lo.s32 	%r1, %r6, %r7, %r8;
	setp.ge.s32 	%p1, %r1, %r5;
	@%p1 bra 	$L__BB0_4;
	cvta.to.global.u64 	%rd5, %rd3;
	cvta.to.global.u64 	%rd6, %rd4;
	mul.lo.s32 	%r9, %r2, %r1;
	mul.wide.s32 	%rd7, %r9, 8;
	add.s64 	%rd1, %rd5, %rd7;
	div.s32 	%r10, %r1, %r4;
	mul.lo.s32 	%r11, %r10, %r3;
	cvt.s64.s32 	%rd8, %r11;
	mul.lo.s32 	%r12, %r10, %r4;
	sub.s32 	%r13, %r1, %r12;
	cvt.s64.s32 	%rd9, %r13;
	add.s64 	%rd10, %rd8, %rd9;
	shl.b64 	%rd11, %rd10, 3;
	add.s64 	%rd2, %rd6, %rd11;
	ld.global.f64 	%fd1, [%rd1];
	setp.gtu.f64 	%p2, %fd1, %fd2;
	@%p2 bra 	$L__BB0_3;
	mov.b64 	%rd12, 0;
	st.global.u64 	[%rd2], %rd12;
	bra.uni 	$L__BB0_4;
$L__BB0_3:
	ld.global.f64 	%fd3, [%rd1+8];
	sub.f64 	%fd4, %fd1, %fd3;
	add.f64 	%fd5, %fd1, %fd3;
	ld.global.f64 	%fd6, [%rd1+16];
	add.f64 	%fd7, %fd5, %fd6;
	div.rn.f64 	%fd8, %fd4, %fd7;
	st.global.f64 	[%rd2], %fd8;
$L__BB0_4:
	ret;

}


// ===== COMPILED SASS (sm_100) =====

	.target	sm_100

	.elftype	@"ET_EXEC"


//--------------------- .note.nv.tkinfo           --------------------------
	.section	.note.nv.tkinfo,"",@"SHT_NOTE"
	.sectionflags	@"SHF_NOTE_NV_TKINFO"
	.tkinfo
        /*0018*/ 	.word	0x00000002
        /*0030*/ 	.string	""
        /*0030*/ 	.string	"ptxas"
        /*0030*/ 	.string	"Cuda compilation tools, release 13.0, V13.0.88"
        /*0030*/ 	.string	"Build cuda_13.0.r13.0/compiler.36424714_0"
        /*0030*/ 	.string	"-arch sm_100 -m 64 "



//--------------------- .note.nv.cuinfo           --------------------------
	.section	.note.nv.cuinfo,"",@"SHT_NOTE"
	.sectionflags	@"SHF_NOTE_NV_CUINFO"
        /*0018*/ 	.short	0x0002
        /*001a*/ 	.short	0x0064
        /*001c*/ 	.short	0x0082
	.zero		2


//--------------------- .nv.info                  --------------------------
	.section	.nv.info,"",@"SHT_CUDA_INFO"
	.align	4


	//----- nvinfo : EIATTR_REGCOUNT
	.align		4
        /*0000*/ 	.byte	0x04, 0x2f
        /*0002*/ 	.short	(.L_1 - .L_0)
	.align		4
.L_0:
        /*0004*/ 	.word	index@(coherenceKernel)
        /*0008*/ 	.word	0x0000001a


	//----- nvinfo : EIATTR_FRAME_SIZE
	.align		4
.L_1:
        /*000c*/ 	.byte	0x04, 0x11
        /*000e*/ 	.short	(.L_3 - .L_2)
	.align		4
.L_2:
        /*0010*/ 	.word	index@($__internal_0_$__cuda_sm20_div_rn_f64_full)
        /*0014*/ 	.word	0x00000000


	//----- nvinfo : EIATTR_FRAME_SIZE
	.align		4
.L_3:
        /*0018*/ 	.byte	0x04, 0x11
        /*001a*/ 	.short	(.L_5 - .L_4)
	.align		4
.L_4:
        /*001c*/ 	.word	index@(coherenceKernel)
        /*0020*/ 	.word	0x00000000


	//----- nvinfo : EIATTR_MIN_STACK_SIZE
	.align		4
.L_5:
        /*0024*/ 	.byte	0x04, 0x12
        /*0026*/ 	.short	(.L_7 - .L_6)
	.align		4
.L_6:
        /*0028*/ 	.word	index@(coherenceKernel)
        /*002c*/ 	.word	0x00000000
.L_7:


//--------------------- .nv.compat                --------------------------
	.section	.nv.compat,"",@"SHT_CUDA_COMPAT_INFO"
	.align	4
        /*0000*/ 	.byte	0x02, 0x09, 0x00, 0x00, 0x02, 0x02, 0x01, 0x00, 0x02, 0x05, 0x05, 0x00, 0x03, 0x07, 0x01, 0x01
        /*0010*/ 	.byte	0x02, 0x03, 0x00, 0x00, 0x02, 0x06, 0x01, 0x00, 0x04, 0x0b, 0x08, 0x00, 0x01, 0x00, 0x00, 0x00
        /*0020*/ 	.byte	0x00, 0x00, 0x00, 0x00


//--------------------- .nv.info.coherenceKernel  --------------------------
	.section	.nv.info.coherenceKernel,"",@"SHT_CUDA_INFO"
	.sectionflags	@""
	.align	4


	//----- nvinfo : EIATTR_CUDA_API_VERSION
	.align		4
        /*0000*/ 	.byte	0x04, 0x37
        /*0002*/ 	.short	(.L_9 - .L_8)
.L_8:
        /*0004*/ 	.word	0x00000082


	//----- nvinfo : EIATTR_KPARAM_INFO
	.align		4
.L_9:
        /*0008*/ 	.byte	0x04, 0x17
        /*000a*/ 	.short	(.L_11 - .L_10)
.L_10:
        /*000c*/ 	.word	0x00000000
        /*0010*/ 	.short	0x0006
        /*0012*/ 	.short	0x0028
        /*0014*/ 	.byte	0x00, 0xf0, 0x21, 0x00


	//----- nvinfo : EIATTR_KPARAM_INFO
	.align		4
.L_11:
        /*0018*/ 	.byte	0x04, 0x17
        /*001a*/ 	.short	(.L_13 - .L_12)
.L_12:
        /*001c*/ 	.word	0x00000000
        /*0020*/ 	.short	0x0005
        /*0022*/ 	.short	0x0024
        /*0024*/ 	.byte	0x00, 0xf0, 0x11, 0x00


	//----- nvinfo : EIATTR_KPARAM_INFO
	.align		4
.L_13:
        /*0028*/ 	.byte	0x04, 0x17
        /*002a*/ 	.short	(.L_15 - .L_14)
.L_14:
        /*002c*/ 	.word	0x00000000
        /*0030*/ 	.short	0x0004
        /*0032*/ 	.short	0x0020
        /*0034*/ 	.byte	0x00, 0xf0, 0x11, 0x00


	//----- nvinfo : EIATTR_KPARAM_INFO
	.align		4
.L_15:
        /*0038*/ 	.byte	0x04, 0x17
        /*003a*/ 	.short	(.L_17 - .L_16)
.L_16:
        /*003c*/ 	.word	0x00000000
        /*0040*/ 	.short	0x0003
        /*0042*/ 	.short	0x0018
        /*0044*/ 	.byte	0x00, 0xf5, 0x21, 0x00


	//----- nvinfo : EIATTR_KPARAM_INFO
	.align		4
.L_17:
        /*0048*/ 	.byte	0x04, 0x17
        /*004a*/ 	.short	(.L_19 - .L_18)
.L_18:
        /*004c*/ 	.word	0x00000000
        /*0050*/ 	.short	0x0002
        /*0052*/ 	.short	0x0010
        /*0054*/ 	.byte	0x00, 0xf0, 0x11, 0x00


	//----- nvinfo : EIATTR_KPARAM_INFO
	.align		4
.L_19:
        /*0058*/ 	.byte	0x04, 0x17
        /*005a*/ 	.short	(.L_21 - .L_20)
.L_20:
        /*005c*/ 	.word	0x00000000
        /*0060*/ 	.short	0x0001
        /*0062*/ 	.short	0x0008
        /*0064*/ 	.byte	0x00, 0xf5, 0x21, 0x00


	//----- nvinfo : EIATTR_KPARAM_INFO
	.align		4
.L_21:
        /*0068*/ 	.byte	0x04, 0x17
        /*006a*/ 	.short	(.L_23 - .L_22)
.L_22:
        /*006c*/ 	.word	0x00000000
        /*0070*/ 	.short	0x0000
        /*0072*/ 	.short	0x0000
        /*0074*/ 	.byte	0x00, 0xf0, 0x11, 0x00


	//----- nvinfo : EIATTR_SPARSE_MMA_MASK
	.align		4
.L_23:
        /*0078*/ 	.byte	0x03, 0x50
        /*007a*/ 	.short	0x0000


	//----- nvinfo : EIATTR_MAXREG_COUNT
	.align		4
        /*007c*/ 	.byte	0x03, 0x1b
        /*007e*/ 	.short	0x00ff


	//----- nvinfo : EIATTR_MERCURY_ISA_VERSION
	.align		4
        /*0080*/ 	.byte	0x03, 0x5f
        /*0082*/ 	.short	0x0101


	//----- nvinfo : EIATTR_VRC_CTA_INIT_COUNT
	.align		4
        /*0084*/ 	.byte	0x02, 0x4a
	.zero		1
	.zero		1


	//----- nvinfo : EIATTR_EXIT_INSTR_OFFSETS
	.align		4
        /*0088*/ 	.byte	0x04, 0x1c
        /*008a*/ 	.short	(.L_25 - .L_24)


	//   ....[0]....
.L_24:
        /*008c*/ 	.word	0x00000070


	//   ....[1]....
        /*0090*/ 	.word	0x00000330


	//   ....[2]....
        /*0094*/ 	.word	0x000004e0


	//----- nvinfo : EIATTR_CRS_STACK_SIZE
	.align		4
.L_25:
        /*0098*/ 	.byte	0x04, 0x1e
        /*009a*/ 	.short	(.L_27 - .L_26)
.L_26:
        /*009c*/ 	.word	0x00000000


	//----- nvinfo : EIATTR_CBANK_PARAM_SIZE
	.align		4
.L_27:
        /*00a0*/ 	.byte	0x03, 0x19
        /*00a2*/ 	.short	0x0030


	//----- nvinfo : EIATTR_PARAM_CBANK
	.align		4
        /*00a4*/ 	.byte	0x04, 0x0a
        /*00a6*/ 	.short	(.L_29 - .L_28)
	.align		4
.L_28:
        /*00a8*/ 	.word	index@(.nv.constant0.coherenceKernel)
        /*00ac*/ 	.short	0x0380
        /*00ae*/ 	.short	0x0030


	//----- nvinfo : EIATTR_SW_WAR
	.align		4
.L_29:
        /*00b0*/ 	.byte	0x04, 0x36
        /*00b2*/ 	.short	(.L_31 - .L_30)
.L_30:
        /*00b4*/ 	.word	0x00000008
.L_31:


//--------------------- .nv.callgraph             --------------------------
	.section	.nv.callgraph,"",@"SHT_CUDA_CALLGRAPH"
	.align	4
	.sectionentsize	8
	.align		4
        /*0000*/ 	.word	0x00000000
	.align		4
        /*0004*/ 	.word	0xffffffff
	.align		4
        /*0008*/ 	.word	0x00000000
	.align		4
        /*000c*/ 	.word	0xfffffffe
	.align		4
        /*0010*/ 	.word	0x00000000
	.align		4
        /*0014*/ 	.word	0xfffffffd
	.align		4
        /*0018*/ 	.word	0x00000000
	.align		4
        /*001c*/ 	.word	0xfffffffc


//--------------------- .text.coherenceKernel     --------------------------
	.section	.text.coherenceKernel,"ax",@progbits
	.align	128
        .global         coherenceKernel
        .type           coherenceKernel,@function
        .size           coherenceKernel,(.L_x_8 - coherenceKernel)
        .other          coherenceKernel,@"STO_CUDA_ENTRY STV_DEFAULT"
coherenceKernel:
.text.coherenceKernel:
[----:B------:R-:W-:Y:S01]  /*0000*/  LDC R1, c[0x0][0x37c] ;  /* 0x0000df00ff017b82 */ /* 0x000fe20000000800 */
[----:B------:R-:W0:Y:S07]  /*0010*/  S2R R3, SR_TID.X ;  /* 0x0000000000037919 */ /* 0x000e2e0000002100 */
[----:B------:R-:W0:Y:S01]  /*0020*/  S2UR UR4, SR_CTAID.X ;  /* 0x00000000000479c3 */ /* 0x000e220000002500 */
[----:B------:R-:W1:Y:S07]  /*0030*/  LDCU UR5, c[0x0][0x380] ;  /* 0x00007000ff0577ac */ /* 0x000e6e0008000800 */
[----:B------:R-:W0:Y:S02]  /*0040*/  LDC R0, c[0x0][0x360] ;  /* 0x0000d800ff007b82 */ /* 0x000e240000000800 */
[----:B0-----:R-:W-:-:S05]  /*0050*/  IMAD R0, R0, UR4, R3 ;  /* 0x0000000400007c24 */ /* 0x001fca000f8e0203 */
[----:B-1----:R-:W-:-:S13]  /*0060*/  ISETP.GE.AND P0, PT, R0, UR5, PT ;  /* 0x0000000500007c0c */ /* 0x002fda000bf06270 */
[----:B------:R-:W-:Y:S05]  /*0070*/  @P0 EXIT ;  /* 0x000000000000094d */ /* 0x000fea0003800000 */
[----:B------:R-:W0:Y:S01]  /*0080*/  LDC.64 R8, c[0x0][0x388] ;  /* 0x0000e200ff087b82 */ /* 0x000e220000000a00 */
[----:B------:R-:W1:Y:S01]  /*0090*/  LDCU UR6, c[0x0][0x390] ;  /* 0x00007200ff0677ac */ /* 0x000e620008000800 */
[----:B------:R-:W2:Y:S06]  /*00a0*/  LDCU.64 UR4, c[0x0][0x358] ;  /* 0x00006b00ff0477ac */ /* 0x000eac0008000a00 */
[----:B------:R-:W3:Y:S01]  /*00b0*/  LDC R11, c[0x0][0x3a4] ;  /* 0x0000e900ff0b7b82 */ /* 0x000ee20000000800 */
[----:B------:R-:W4:Y:S01]  /*00c0*/  LDCU.64 UR10, c[0x0][0x3a8] ;  /* 0x00007500ff0a77ac */ /* 0x000f220008000a00 */
[----:B------:R-:W5:Y:S01]  /*00d0*/  LDCU.64 UR8, c[0x0][0x398] ;  /* 0x00007300ff0877ac */ /* 0x000f620008000a00 */
[----:B-1----:R-:W-:Y:S01]  /*00e0*/  IMAD R3, R0, UR6, RZ ;  /* 0x0000000600037c24 */ /* 0x002fe2000f8e02ff */
[----:B------:R-:W1:Y:S03]  /*00f0*/  LDCU UR6, c[0x0][0x3a0] ;  /* 0x00007400ff0677ac */ /* 0x000e660008000800 */
[----:B0-----:R-:W-:-:S05]  /*0100*/  IMAD.WIDE R8, R3, 0x8, R8 ;  /* 0x0000000803087825 */ /* 0x001fca00078e0208 */
[----:B--2---:R-:W4:Y:S01]  /*0110*/  LDG.E.64 R2, desc[UR4][R8.64] ;  /* 0x0000000408027981 */ /* 0x004f22000c1e1b00 */
[----:B---3--:R-:W-:-:S04]  /*0120*/  IABS R7, R11 ;  /* 0x0000000b00077213 */ /* 0x008fc80000000000 */
[----:B------:R-:W0:Y:S08]  /*0130*/  I2F.RP R6, R7 ;  /* 0x0000000700067306 */ /* 0x000e300000209400 */
[----:B0-----:R-:W0:Y:S02]  /*0140*/  MUFU.RCP R6, R6 ;  /* 0x0000000600067308 */ /* 0x001e240000001000 */
[----:B0-----:R-:W-:-:S06]  /*0150*/  VIADD R4, R6, 0xffffffe ;  /* 0x0ffffffe06047836 */ /* 0x001fcc0000000000 */
[----:B------:R0:W2:Y:S02]  /*0160*/  F2I.FTZ.U32.TRUNC.NTZ R5, R4 ;  /* 0x0000000400057305 */ /* 0x0000a4000021f000 */
[----:B0-----:R-:W-:Y:S02]  /*0170*/  IMAD.MOV.U32 R4, RZ, RZ, RZ ;  /* 0x000000ffff047224 */ /* 0x001fe400078e00ff */
[----:B--2---:R-:W-:-:S04]  /*0180*/  IMAD.MOV R10, RZ, RZ, -R5 ;  /* 0x000000ffff0a7224 */ /* 0x004fc800078e0a05 */
[----:B------:R-:W-:Y:S01]  /*0190*/  IMAD R13, R10, R7, RZ ;  /* 0x000000070a0d7224 */ /* 0x000fe200078e02ff */
[----:B------:R-:W-:-:S03]  /*01a0*/  IABS R10, R0 ;  /* 0x00000000000a7213 */ /* 0x000fc60000000000 */
[----:B------:R-:W-:Y:S01]  /*01b0*/  IMAD.HI.U32 R5, R5, R13, R4 ;  /* 0x0000000d05057227 */ /* 0x000fe200078e0004 */
[----:B------:R-:W-:-:S04]  /*01c0*/  LOP3.LUT R4, R0, R11, RZ, 0x3c, !PT ;  /* 0x0000000b00047212 */ /* 0x000fc800078e3cff */
[----:B------:R-:W-:Y:S01]  /*01d0*/  ISETP.GE.AND P2, PT, R4, RZ, PT ;  /* 0x000000ff0400720c */ /* 0x000fe20003f46270 */
[----:B------:R-:W-:-:S04]  /*01e0*/  IMAD.HI.U32 R5, R5, R10, RZ ;  /* 0x0000000a05057227 */ /* 0x000fc800078e00ff */
[----:B------:R-:W-:-:S04]  /*01f0*/  IMAD.MOV R6, RZ, RZ, -R5 ;  /* 0x000000ffff067224 */ /* 0x000fc800078e0a05 */
[----:B------:R-:W-:-:S05]  /*0200*/  IMAD R6, R7, R6, R10 ;  /* 0x0000000607067224 */ /* 0x000fca00078e020a */
[----:B------:R-:W-:-:S13]  /*0210*/  ISETP.GT.U32.AND P1, PT, R7, R6, PT ;  /* 0x000000060700720c */ /* 0x000fda0003f24070 */
[----:B------:R-:W-:Y:S02]  /*0220*/  @!P1 IMAD.IADD R6, R6, 0x1, -R7 ;  /* 0x0000000106069824 */ /* 0x000fe400078e0a07 */
[----:B------:R-:W-:Y:S01]  /*0230*/  @!P1 VIADD R5, R5, 0x1 ;  /* 0x0000000105059836 */ /* 0x000fe20000000000 */
[----:B------:R-:W-:Y:S02]  /*0240*/  ISETP.NE.AND P1, PT, R11, RZ, PT ;  /* 0x000000ff0b00720c */ /* 0x000fe40003f25270 */
[----:B------:R-:W-:-:S13]  /*0250*/  ISETP.GE.U32.AND P0, PT, R6, R7, PT ;  /* 0x000000070600720c */ /* 0x000fda0003f06070 */
[----:B------:R-:W-:-:S04]  /*0260*/  @P0 VIADD R5, R5, 0x1 ;  /* 0x0000000105050836 */ /* 0x000fc80000000000 */
[----:B------:R-:W-:Y:S01]  /*0270*/  @!P2 IMAD.MOV R5, RZ, RZ, -R5 ;  /* 0x000000ffff05a224 */ /* 0x000fe200078e0a05 */
[----:B------:R-:W-:-:S05]  /*0280*/  @!P1 LOP3.LUT R5, RZ, R11, RZ, 0x33, !PT ;  /* 0x0000000bff059212 */ /* 0x000fca00078e33ff */
[----:B------:R-:W-:Y:S02]  /*0290*/  IMAD.MOV R4, RZ, RZ, -R5 ;  /* 0x000000ffff047224 */ /* 0x000fe400078e0a05 */
[----:B-1----:R-:W-:Y:S02]  /*02a0*/  IMAD R5, R5, UR6, RZ ;  /* 0x0000000605057c24 */ /* 0x002fe4000f8e02ff */
[----:B------:R-:W-:-:S05]  /*02b0*/  IMAD R0, R11, R4, R0 ;  /* 0x000000040b007224 */ /* 0x000fca00078e0200 */
[----:B------:R-:W-:Y:S02]  /*02c0*/  SHF.R.S32.HI R4, RZ, 0x1f, R0 ;  /* 0x0000001fff047819 */ /* 0x000fe40000011400 */
[----:B------:R-:W-:-:S04]  /*02d0*/  IADD3 R0, P1, PT, R5, R0, RZ ;  /* 0x0000000005007210 */ /* 0x000fc80007f3e0ff */
[----:B------:R-:W-:Y:S02]  /*02e0*/  LEA.HI.X.SX32 R5, R5, R4, 0x1, P1 ;  /* 0x0000000405057211 */ /* 0x000fe400008f0eff */
[----:B-----5:R-:W-:-:S04]  /*02f0*/  LEA R4, P1, R0, UR8, 0x3 ;  /* 0x0000000800047c11 */ /* 0x020fc8000f8218ff */
[----:B------:R-:W-:Y:S01]  /*0300*/  LEA.HI.X R5, R0, UR9, R5, 0x3, P1 ;  /* 0x0000000900057c11 */ /* 0x000fe200088f1c05 */
[----:B----4-:R-:W-:-:S14]  /*0310*/  DSETP.GTU.AND P0, PT, R2, UR10, PT ;  /* 0x0000000a02007e2a */ /* 0x010fdc000bf0c000 */
[----:B------:R0:W-:Y:S01]  /*0320*/  @!P0 STG.E.64 desc[UR4][R4.64], RZ ;  /* 0x000000ff04008986 */ /* 0x0001e2000c101b04 */
[----:B------:R-:W-:Y:S05]  /*0330*/  @!P0 EXIT ;  /* 0x000000000000894d */ /* 0x000fea0003800000 */
[----:B------:R-:W2:Y:S04]  /*0340*/  LDG.E.64 R10, desc[UR4][R8.64+0x8] ;  /* 0x00000804080a7981 */ /* 0x000ea8000c1e1b00 */
[----:B------:R-:W3:Y:S01]  /*0350*/  LDG.E.64 R12, desc[UR4][R8.64+0x10] ;  /* 0x00001004080c7981 */ /* 0x000ee2000c1e1b00 */
[----:B------:R-:W-:Y:S01]  /*0360*/  BSSY.RECONVERGENT B0, `(.L_x_0) ;  /* 0x0000016000007945 */ /* 0x000fe20003800200 */
[C-C-:B--2---:R-:W-:Y:S02]  /*0370*/  DADD R6, R2.reuse, R10.reuse ;  /* 0x0000000002067229 */ /* 0x144fe4000000000a */
[----:B------:R-:W-:-:S06]  /*0380*/  DADD R10, R2, -R10 ;  /* 0x00000000020a7229 */ /* 0x000fcc000000080a */
[----:B---3--:R-:W-:Y:S01]  /*0390*/  DADD R6, R6, R12 ;  /* 0x0000000006067229 */ /* 0x008fe2000000000c */
[----:B------:R-:W-:-:S03]  /*03a0*/  IMAD.MOV.U32 R12, RZ, RZ, 0x1 ;  /* 0x00000001ff0c7424 */ /* 0x000fc600078e00ff */
[----:B------:R-:W-:Y:S02]  /*03b0*/  FSETP.GEU.AND P1, PT, |R11|, 6.5827683646048100446e-37, PT ;  /* 0x036000000b00780b */ /* 0x000fe40003f2e200 */
[----:B------:R-:W1:Y:S02]  /*03c0*/  MUFU.RCP64H R13, R7 ;  /* 0x00000007000d7308 */ /* 0x000e640000001800 */
[----:B-1----:R-:W-:-:S08]  /*03d0*/  DFMA R14, -R6, R12, 1 ;  /* 0x3ff00000060e742b */ /* 0x002fd0000000010c */
[----:B------:R-:W-:-:S08]  /*03e0*/  DFMA R14, R14, R14, R14 ;  /* 0x0000000e0e0e722b */ /* 0x000fd0000000000e */
[----:B------:R-:W-:-:S08]  /*03f0*/  DFMA R14, R12, R14, R12 ;  /* 0x0000000e0c0e722b */ /* 0x000fd0000000000c */
[----:B------:R-:W-:-:S08]  /*0400*/  DFMA R12, -R6, R14, 1 ;  /* 0x3ff00000060c742b */ /* 0x000fd0000000010e */
[----:B------:R-:W-:-:S08]  /*0410*/  DFMA R12, R14, R12, R14 ;  /* 0x0000000c0e0c722b */ /* 0x000fd0000000000e */
[----:B------:R-:W-:-:S08]  /*0420*/  DMUL R2, R10, R12 ;  /* 0x0000000c0a027228 */ /* 0x000fd00000000000 */
[----:B------:R-:W-:-:S08]  /*0430*/  DFMA R8, -R6, R2, R10 ;  /* 0x000000020608722b */ /* 0x000fd0000000010a */
[----:B------:R-:W-:-:S10]  /*0440*/  DFMA R2, R12, R8, R2 ;  /* 0x000000080c02722b */ /* 0x000fd40000000002 */
[----:B------:R-:W-:-:S05]  /*0450*/  FFMA R0, RZ, R7, R3 ;  /* 0x00000007ff007223 */ /* 0x000fca0000000003 */
[----:B------:R-:W-:-:S13]  /*0460*/  FSETP.GT.AND P0, PT, |R0|, 1.469367938527859385e-39, PT ;  /* 0x001000000000780b */ /* 0x000fda0003f04200 */
[----:B------:R-:W-:Y:S05]  /*0470*/  @P0 BRA P1, `(.L_x_1) ;  /* 0x0000000000100947 */ /* 0x000fea0000800000 */
[----:B------:R-:W-:-:S07]  /*0480*/  MOV R0, 0x4a0 ;  /* 0x000004a000007802 */ /* 0x000fce0000000f00 */
[----:B0-----:R-:W-:Y:S05]  /*0490*/  CALL.REL.NOINC `($__internal_0_$__cuda_sm20_div_rn_f64_full) ;  /* 0x0000000000147944 */ /* 0x001fea0003c00000 */
[----:B------:R-:W-:Y:S02]  /*04a0*/  IMAD.MOV.U32 R2, RZ, RZ, R12 ;  /* 0x000000ffff027224 */ /* 0x000fe400078e000c */
[----:B------:R-:W-:-:S07]  /*04b0*/  IMAD.MOV.U32 R3, RZ, RZ, R13 ;  /* 0x000000ffff037224 */ /* 0x000fce00078e000d */
.L_x_1:
[----:B------:R-:W-:Y:S05]  /*04c0*/  BSYNC.RECONVERGENT B0 ;  /* 0x0000000000007941 */ /* 0x000fea0003800200 */
.L_x_0:
[----:B------:R-:W-:Y:S01]  /*04d0*/  STG.E.64 desc[UR4][R4.64], R2 ;  /* 0x0000000204007986 */ /* 0x000fe2000c101b04 */
[----:B------:R-:W-:Y:S05]  /*04e0*/  EXIT ;  /* 0x000000000000794d */ /* 0x000fea0003800000 */
        .weak           $__internal_0_$__cuda_sm20_div_rn_f64_full
        .type           $__internal_0_$__cuda_sm20_div_rn_f64_full,@function
        .size           $__internal_0_$__cuda_sm20_div_rn_f64_full,(.L_x_8 - $__internal_0_$__cuda_sm20_div_rn_f64_full)
$__internal_0_$__cuda_sm20_div_rn_f64_full:
[C---:B------:R-:W-:Y:S01]  /*04f0*/  FSETP.GEU.AND P0, PT, |R7|.reuse, 1.469367938527859385e-39, PT ;  /* 0x001000000700780b */ /* 0x040fe20003f0e200 */
[----:B------:R-:W-:Y:S01]  /*0500*/  IMAD.MOV.U32 R9, RZ, RZ, R11 ;  /* 0x000000ffff097224 */ /* 0x000fe200078e000b */
[C---:B------:R-:W-:Y:S01]  /*0510*/  LOP3.LUT R2, R7.reuse, 0x800fffff, RZ, 0xc0, !PT ;  /* 0x800fffff07027812 */ /* 0x040fe200078ec0ff */
[----:B------:R-:W-:Y:S01]  /*0520*/  IMAD.MOV.U32 R16, RZ, RZ, 0x1 ;  /* 0x00000001ff107424 */ /* 0x000fe200078e00ff */
[----:B------:R-:W-:Y:S01]  /*0530*/  LOP3.LUT R15, R7, 0x7ff00000, RZ, 0xc0, !PT ;  /* 0x7ff00000070f7812 */ /* 0x000fe200078ec0ff */
[----:B------:R-:W-:Y:S01]  /*0540*/  IMAD.MOV.U32 R8, RZ, RZ, R10 ;  /* 0x000000ffff087224 */ /* 0x000fe200078e000a */
[----:B------:R-:W-:Y:S01]  /*0550*/  LOP3.LUT R3, R2, 0x3ff00000, RZ, 0xfc, !PT ;  /* 0x3ff0000002037812 */ /* 0x000fe200078efcff */
[----:B------:R-:W-:Y:S01]  /*0560*/  IMAD.MOV.U32 R2, RZ, RZ, R6 ;  /* 0x000000ffff027224 */ /* 0x000fe200078e0006 */
[C---:B------:R-:W-:Y:S01]  /*0570*/  FSETP.GEU.AND P2, PT, |R9|.reuse, 1.469367938527859385e-39, PT ;  /* 0x001000000900780b */ /* 0x040fe20003f4e200 */
[----:B------:R-:W-:Y:S01]  /*0580*/  BSSY.RECONVERGENT B1, `(.L_x_2) ;  /* 0x0000051000017945 */ /* 0x000fe20003800200 */
[----:B------:R-:W-:-:S03]  /*0590*/  LOP3.LUT R12, R9, 0x7ff00000, RZ, 0xc0, !PT ;  /* 0x7ff00000090c7812 */ /* 0x000fc600078ec0ff */
[----:B------:R-:W-:Y:S01]  /*05a0*/  @!P0 DMUL R2, R6, 8.98846567431157953865e+307 ;  /* 0x7fe0000006028828 */ /* 0x000fe20000000000 */
[----:B------:R-:W-:-:S05]  /*05b0*/  ISETP.GE.U32.AND P1, PT, R12, R15, PT ;  /* 0x0000000f0c00720c */ /* 0x000fca0003f26070 */
[----:B------:R-:W0:Y:S02]  /*05c0*/  MUFU.RCP64H R17, R3 ;  /* 0x0000000300117308 */ /* 0x000e240000001800 */
[----:B------:R-:W-:Y:S01]  /*05d0*/  @!P2 LOP3.LUT R13, R7, 0x7ff00000, RZ, 0xc0, !PT ;  /* 0x7ff00000070da812 */ /* 0x000fe200078ec0ff */
[----:B------:R-:W-:-:S03]  /*05e0*/  @!P2 IMAD.MOV.U32 R18, RZ, RZ, RZ ;  /* 0x000000ffff12a224 */ /* 0x000fc600078e00ff */
[----:B------:R-:W-:Y:S01]  /*05f0*/  @!P2 ISETP.GE.U32.AND P3, PT, R12, R13, PT ;  /* 0x0000000d0c00a20c */ /* 0x000fe20003f66070 */
[----:B------:R-:W-:-:S05]  /*0600*/  IMAD.MOV.U32 R13, RZ, RZ, 0x1ca00000 ;  /* 0x1ca00000ff0d7424 */ /* 0x000fca00078e00ff */
[----:B------:R-:W-:-:S04]  /*0610*/  @!P2 SEL R19, R13, 0x63400000, !P3 ;  /* 0x634000000d13a807 */ /* 0x000fc80005800000 */
[----:B------:R-:W-:Y:S01]  /*0620*/  @!P2 LOP3.LUT R19, R19, 0x80000000, R9, 0xf8, !PT ;  /* 0x800000001313a812 */ /* 0x000fe200078ef809 */
[----:B0-----:R-:W-:-:S03]  /*0630*/  DFMA R10, R16, -R2, 1 ;  /* 0x3ff00000100a742b */ /* 0x001fc60000000802 */
[----:B------:R-:W-:-:S05]  /*0640*/  @!P2 LOP3.LUT R19, R19, 0x100000, RZ, 0xfc, !PT ;  /* 0x001000001313a812 */ /* 0x000fca00078efcff */
[----:B------:R-:W-:-:S08]  /*0650*/  DFMA R10, R10, R10, R10 ;  /* 0x0000000a0a0a722b */ /* 0x000fd0000000000a */
[----:B------:R-:W-:Y:S01]  /*0660*/  DFMA R16, R16, R10, R16 ;  /* 0x0000000a1010722b */ /* 0x000fe20000000010 */
[----:B------:R-:W-:Y:S01]  /*0670*/  SEL R11, R13, 0x63400000, !P1 ;  /* 0x634000000d0b7807 */ /* 0x000fe20004800000 */
[----:B------:R-:W-:-:S03]  /*0680*/  IMAD.MOV.U32 R10, RZ, RZ, R8 ;  /* 0x000000ffff0a7224 */ /* 0x000fc600078e0008 */
[----:B------:R-:W-:-:S03]  /*0690*/  LOP3.LUT R11, R11, 0x800fffff, R9, 0xf8, !PT ;  /* 0x800fffff0b0b7812 */ /* 0x000fc600078ef809 */
[----:B------:R-:W-:-:S03]  /*06a0*/  DFMA R20, R16, -R2, 1 ;  /* 0x3ff000001014742b */ /* 0x000fc60000000802 */
[----:B------:R-:W-:-:S05]  /*06b0*/  @!P2 DFMA R10, R10, 2, -R18 ;  /* 0x400000000a0aa82b */ /* 0x000fca0000000812 */
[----:B------:R-:W-:Y:S01]  /*06c0*/  DFMA R16, R16, R20, R16 ;  /* 0x000000141010722b */ /* 0x000fe20000000010 */
[----:B------:R-:W-:Y:S02]  /*06d0*/  IMAD.MOV.U32 R21, RZ, RZ, R12 ;  /* 0x000000ffff157224 */ /* 0x000fe400078e000c */
[----:B------:R-:W-:Y:S01]  /*06e0*/  IMAD.MOV.U32 R20, RZ, RZ, R15 ;  /* 0x000000ffff147224 */ /* 0x000fe200078e000f */
[----:B------:R-:W-:Y:S02]  /*06f0*/  @!P0 LOP3.LUT R20, R3, 0x7ff00000, RZ, 0xc0, !PT ;  /* 0x7ff0000003148812 */ /* 0x000fe400078ec0ff */
[----:B------:R-:W-:Y:S02]  /*0700*/  @!P2 LOP3.LUT R21, R11, 0x7ff00000, RZ, 0xc0, !PT ;  /* 0x7ff000000b15a812 */ /* 0x000fe400078ec0ff */
[----:B------:R-:W-:Y:S01]  /*0710*/  DMUL R18, R16, R10 ;  /* 0x0000000a10127228 */ /* 0x000fe20000000000 */
[----:B------:R-:W-:Y:S02]  /*0720*/  VIADD R23, R20, 0xffffffff ;  /* 0xffffffff14177836 */ /* 0x000fe40000000000 */
[----:B------:R-:W-:-:S05]  /*0730*/  VIADD R22, R21, 0xffffffff ;  /* 0xffffffff15167836 */ /* 0x000fca0000000000 */
[----:B------:R-:W-:Y:S01]  /*0740*/  DFMA R14, R18, -R2, R10 ;  /* 0x80000002120e722b */ /* 0x000fe2000000000a */
[----:B------:R-:W-:-:S04]  /*0750*/  ISETP.GT.U32.AND P0, PT, R22, 0x7feffffe, PT ;  /* 0x7feffffe1600780c */ /* 0x000fc80003f04070 */
[----:B------:R-:W-:-:S03]  /*0760*/  ISETP.GT.U32.OR P0, PT, R23, 0x7feffffe, P0 ;  /* 0x7feffffe1700780c */ /* 0x000fc60000704470 */
[----:B------:R-:W-:-:S10]  /*0770*/  DFMA R14, R16, R14, R18 ;  /* 0x0000000e100e722b */ /* 0x000fd40000000012 */
[----:B------:R-:W-:Y:S05]  /*0780*/  @P0 BRA `(.L_x_3) ;  /* 0x00000000006c0947 */ /* 0x000fea0003800000 */
[----:B------:R-:W-:-:S04]  /*0790*/  LOP3.LUT R9, R7, 0x7ff00000, RZ, 0xc0, !PT ;  /* 0x7ff0000007097812 */ /* 0x000fc800078ec0ff */
[CC--:B------:R-:W-:Y:S02]  /*07a0*/  VIADDMNMX R8, R12.reuse, -R9.reuse, 0xb9600000, !PT ;  /* 0xb96000000c087446 */ /* 0x0c0fe40007800909 */
[----:B------:R-:W-:Y:S02]  /*07b0*/  ISETP.GE.U32.AND P0, PT, R12, R9, PT ;  /* 0x000000090c00720c */ /* 0x000fe40003f06070 */
[----:B------:R-:W-:Y:S02]  /*07c0*/  VIMNMX R8, PT, PT, R8, 0x46a00000, PT ;  /* 0x46a0000008087848 */ /* 0x000fe40003fe0100 */
[----:B------:R-:W-:-:S05]  /*07d0*/  SEL R13, R13, 0x63400000, !P0 ;  /* 0x634000000d0d7807 */ /* 0x000fca0004000000 */
[----:B------:R-:W-:Y:S02]  /*07e0*/  IMAD.IADD R16, R8, 0x1, -R13 ;  /* 0x0000000108107824 */ /* 0x000fe400078e0a0d */
[----:B------:R-:W-:Y:S02]  /*07f0*/  IMAD.MOV.U32 R8, RZ, RZ, RZ ;  /* 0x000000ffff087224 */ /* 0x000fe400078e00ff */
[----:B------:R-:W-:-:S06]  /*0800*/  VIADD R9, R16, 0x7fe00000 ;  /* 0x7fe0000010097836 */ /* 0x000fcc0000000000 */
[----:B------:R-:W-:-:S10]  /*0810*/  DMUL R12, R14, R8 ;  /* 0x000000080e0c7228 */ /* 0x000fd40000000000 */
[----:B------:R-:W-:-:S13]  /*0820*/  FSETP.GTU.AND P0, PT, |R13|, 1.469367938527859385e-39, PT ;  /* 0x001000000d00780b */ /* 0x000fda0003f0c200 */
[----:B------:R-:W-:Y:S05]  /*0830*/  @P0 BRA `(.L_x_4) ;  /* 0x0000000000940947 */ /* 0x000fea0003800000 */
[----:B------:R-:W-:Y:S01]  /*0840*/  DFMA R2, R14, -R2, R10 ;  /* 0x800000020e02722b */ /* 0x000fe2000000000a */
[----:B------:R-:W-:-:S09]  /*0850*/  IMAD.MOV.U32 R8, RZ, RZ, RZ ;  /* 0x000000ffff087224 */ /* 0x000fd200078e00ff */
[C---:B------:R-:W-:Y:S02]  /*0860*/  FSETP.NEU.AND P0, PT, R3.reuse, RZ, PT ;  /* 0x000000ff0300720b */ /* 0x040fe40003f0d000 */
[----:B------:R-:W-:-:S04]  /*0870*/  LOP3.LUT R7, R3, 0x80000000, R7, 0x48, !PT ;  /* 0x8000000003077812 */ /* 0x000fc800078e4807 */
[----:B------:R-:W-:-:S07]  /*0880*/  LOP3.LUT R9, R7, R9, RZ, 0xfc, !PT ;  /* 0x0000000907097212 */ /* 0x000fce00078efcff */
[----:B------:R-:W-:Y:S05]  /*0890*/  @!P0 BRA `(.L_x_4) ;  /* 0x00000000007c8947 */ /* 0x000fea0003800000 */
[----:B------:R-:W-:Y:S01]  /*08a0*/  IMAD.MOV R3, RZ, RZ, -R16 ;  /* 0x000000ffff037224 */ /* 0x000fe200078e0a10 */
[----:B------:R-:W-:Y:S01]  /*08b0*/  DMUL.RP R8, R14, R8 ;  /* 0x000000080e087228 */ /* 0x000fe20000008000 */
[----:B------:R-:W-:-:S06]  /*08c0*/  IMAD.MOV.U32 R2, RZ, RZ, RZ ;  /* 0x000000ffff027224 */ /* 0x000fcc00078e00ff */
[----:B------:R-:W-:-:S03]  /*08d0*/  DFMA R2, R12, -R2, R14 ;  /* 0x800000020c02722b */ /* 0x000fc6000000000e */
[----:B------:R-:W-:-:S03]  /*08e0*/  LOP3.LUT R7, R9, R7, RZ, 0x3c, !PT ;  /* 0x0000000709077212 */ /* 0x000fc600078e3cff */
[----:B------:R-:W-:-:S04]  /*08f0*/  IADD3 R2, PT, PT, -R16, -0x43300000, RZ ;  /* 0xbcd0000010027810 */ /* 0x000fc80007ffe1ff */
[----:B------:R-:W-:-:S04]  /*0900*/  FSETP.NEU.AND P0, PT, |R3|, R2, PT ;  /* 0x000000020300720b */ /* 0x000fc80003f0d200 */
[----:B------:R-:W-:Y:S02]  /*0910*/  FSEL R12, R8, R12, !P0 ;  /* 0x0000000c080c7208 */ /* 0x000fe40004000000 */
[----:B------:R-:W-:Y:S01]  /*0920*/  FSEL R13, R7, R13, !P0 ;  /* 0x0000000d070d7208 */ /* 0x000fe20004000000 */
[----:B------:R-:W-:Y:S06]  /*0930*/  BRA `(.L_x_4) ;  /* 0x0000000000547947 */ /* 0x000fec0003800000 */
.L_x_3:
[----:B------:R-:W-:-:S14]  /*0940*/  DSETP.NAN.AND P0, PT, R8, R8, PT ;  /* 0x000000080800722a */ /* 0x000fdc0003f08000 */
[----:B------:R-:W-:Y:S05]  /*0950*/  @P0 BRA `(.L_x_5) ;  /* 0x0000000000440947 */ /* 0x000fea0003800000 */
[----:B------:R-:W-:-:S14]  /*0960*/  DSETP.NAN.AND P0, PT, R6, R6, PT ;  /* 0x000000060600722a */ /* 0x000fdc0003f08000 */
[----:B------:R-:W-:Y:S05]  /*0970*/  @P0 BRA `(.L_x_6) ;  /* 0x0000000000300947 */ /* 0x000fea0003800000 */
[----:B------:R-:W-:Y:S01]  /*0980*/  ISETP.NE.AND P0, PT, R21, R20, PT ;  /* 0x000000141500720c */ /* 0x000fe20003f05270 */
[----:B------:R-:W-:Y:S02]  /*0990*/  IMAD.MOV.U32 R12, RZ, RZ, 0x0 ;  /* 0x00000000ff0c7424 */ /* 0x000fe400078e00ff */
[----:B------:R-:W-:-:S10]  /*09a0*/  IMAD.MOV.U32 R13, RZ, RZ, -0x80000 ;  /* 0xfff80000ff0d7424 */ /* 0x000fd400078e00ff */
[----:B------:R-:W-:Y:S05]  /*09b0*/  @!P0 BRA `(.L_x_4) ;  /* 0x0000000000348947 */ /* 0x000fea0003800000 */
[----:B------:R-:W-:Y:S02]  /*09c0*/  ISETP.NE.AND P0, PT, R21, 0x7ff00000, PT ;  /* 0x7ff000001500780c */ /* 0x000fe40003f05270 */
[----:B------:R-:W-:Y:S02]  /*09d0*/  LOP3.LUT R13, R9, 0x80000000, R7, 0x48, !PT ;  /* 0x80000000090d7812 */ /* 0x000fe400078e4807 */
[----:B------:R-:W-:-:S13]  /*09e0*/  ISETP.EQ.OR P0, PT, R20, RZ, !P0 ;  /* 0x000000ff1400720c */ /* 0x000fda0004702670 */
[----:B------:R-:W-:Y:S01]  /*09f0*/  @P0 LOP3.LUT R2, R13, 0x7ff00000, RZ, 0xfc, !PT ;  /* 0x7ff000000d020812 */ /* 0x000fe200078efcff */
[----:B------:R-:W-:Y:S02]  /*0a00*/  @!P0 IMAD.MOV.U32 R12, RZ, RZ, RZ ;  /* 0x000000ffff0c8224 */ /* 0x000fe400078e00ff */
[----:B------:R-:W-:Y:S02]  /*0a10*/  @P0 IMAD.MOV.U32 R12, RZ, RZ, RZ ;  /* 0x000000ffff0c0224 */ /* 0x000fe400078e00ff */
[----:B------:R-:W-:Y:S01]  /*0a20*/  @P0 IMAD.MOV.U32 R13, RZ, RZ, R2 ;  /* 0x000000ffff0d0224 */ /* 0x000fe200078e0002 */
[----:B------:R-:W-:Y:S06]  /*0a30*/  BRA `(.L_x_4) ;  /* 0x0000000000147947 */ /* 0x000fec0003800000 */
.L_x_6:
[----:B------:R-:W-:Y:S01]  /*0a40*/  LOP3.LUT R13, R7, 0x80000, RZ, 0xfc, !PT ;  /* 0x00080000070d7812 */ /* 0x000fe200078efcff */
[----:B------:R-:W-:Y:S01]  /*0a50*/  IMAD.MOV.U32 R12, RZ, RZ, R6 ;  /* 0x000000ffff0c7224 */ /* 0x000fe200078e0006 */
[----:B------:R-:W-:Y:S06]  /*0a60*/  BRA `(.L_x_4) ;  /* 0x0000000000087947 */ /* 0x000fec0003800000 */
.L_x_5:
[----:B------:R-:W-:Y:S01]  /*0a70*/  LOP3.LUT R13, R9, 0x80000, RZ, 0xfc, !PT ;  /* 0x00080000090d7812 */ /* 0x000fe200078efcff */
[----:B------:R-:W-:-:S07]  /*0a80*/  IMAD.MOV.U32 R12, RZ, RZ, R8 ;  /* 0x000000ffff0c7224 */ /* 0x000fce00078e0008 */
.L_x_4:
[----:B------:R-:W-:Y:S05]  /*0a90*/  BSYNC.RECONVERGENT B1 ;  /* 0x0000000000017941 */ /* 0x000fea0003800200 */
.L_x_2:
[----:B------:R-:W-:Y:S02]  /*0aa0*/  IMAD.MOV.U32 R2, RZ, RZ, R0 ;  /* 0x000000ffff027224 */ /* 0x000fe400078e0000 */
[----:B------:R-:W-:-:S04]  /*0ab0*/  IMAD.MOV.U32 R3, RZ, RZ, 0x0 ;  /* 0x00000000ff037424 */ /* 0x000fc800078e00ff */
[----:B------:R-:W-:Y:S05]  /*0ac0*/  RET.REL.NODEC R2 `(coherenceKernel) ;  /* 0xfffffff4024c7950 */ /* 0x000fea0003c3ffff */
.L_x_7:
[----:B------:R-:W-:-:S00]  /*0ad0*/  BRA `(.L_x_7) ;  /* 0xfffffffc00fc7947 */ /* 0x000fc0000383ffff */
[----:B------:R-:W-:-:S00]  /*0ae0*/  NOP ;  /* 0x0000000000007918 */ /* 0x000fc00000000000 */
        /* <DEDUP_REMOVED lines=9> */
.L_x_8:


//--------------------- .nv.shared.reserved.0     --------------------------
	.section	.nv.shared.reserved.0,"aw",@nobits
	.weak		__nv_reservedSMEM_offset_0_alias
	.size		__nv_reservedSMEM_offset_0_alias, 0, 64
	.other		__nv_reservedSMEM_offset_0_alias,@"STO_CUDA_RESERVED_SHARED STV_DEFAULT"
__nv_reservedSMEM_offset_0_alias:
	.zero		0
	.zero		64


//--------------------- .nv.constant0.coherenceKernel --------------------------
	.section	.nv.constant0.coherenceKernel,"a",@progbits
	.sectionflags	@""
	.align	4
.nv.constant0.coherenceKernel:
	.zero		944


//--------------------- SYMBOLS --------------------------

	.type		.nv.reservedSmem.offset0,@object
	.size		.nv.reservedSmem.offset0,0x4
